//
// Generated by NVIDIA NVVM Compiler
//
// Compiler Build ID: CL-36424714
// Cuda compilation tools, release 13.0, V13.0.88
// Based on NVVM 20.0.0
//

.version 9.0
.target sm_100
.address_size 64

	// .globl	_Z13update_kernelP8Particlem

.visible .entry _Z13update_kernelP8Particlem(
	.param .u64 .ptr .align 1 _Z13update_kernelP8Particlem_param_0,
	.param .u64 _Z13update_kernelP8Particlem_param_1
)
{
	.reg .pred 	%p<2>;
	.reg .b32 	%r<5>;
	.reg .b32 	%f<7>;
	.reg .b64 	%rd<6>;

	ld.param.u64 	%rd2, [_Z13update_kernelP8Particlem_param_0];
	ld.param.u64 	%rd3, [_Z13update_kernelP8Particlem_param_1];
	mov.u32 	%r1, %ctaid.x;
	mov.u32 	%r2, %ntid.x;
	mov.u32 	%r3, %tid.x;
	mad.lo.s32 	%r4, %r1, %r2, %r3;
	cvt.u64.u32 	%rd1, %r4;
	setp.le.u64 	%p1, %rd3, %rd1;
	@%p1 bra 	$L__BB0_2;
	cvta.to.global.u64 	%rd4, %rd2;
	mad.lo.s64 	%rd5, %rd1, 24, %rd4;
	ld.global.f32 	%f1, [%rd5];
	st.global.f32 	[%rd5+12], %f1;
	ld.global.f32 	%f2, [%rd5+4];
	st.global.f32 	[%rd5+16], %f2;
	ld.global.f32 	%f3, [%rd5+8];
	st.global.f32 	[%rd5+20], %f3;
	add.f32 	%f4, %f1, %f1;
	st.global.f32 	[%rd5], %f4;
	add.f32 	%f5, %f2, %f2;
	st.global.f32 	[%rd5+4], %f5;
	add.f32 	%f6, %f3, %f3;
	st.global.f32 	[%rd5+8], %f6;
$L__BB0_2:
	ret;

}


// ===== COMPILED SASS (sm_100) =====

	.target	sm_100

	.elftype	@"ET_EXEC"


//--------------------- .note.nv.tkinfo           --------------------------
	.section	.note.nv.tkinfo,"",@"SHT_NOTE"
	.sectionflags	@"SHF_NOTE_NV_TKINFO"
	.tkinfo
        /*0018*/ 	.word	0x00000002
        /*0030*/ 	.string	""
        /*0030*/ 	.string	"ptxas"
        /*0030*/ 	.string	"Cuda compilation tools, release 13.0, V13.0.88"
        /*0030*/ 	.string	"Build cuda_13.0.r13.0/compiler.36424714_0"
        /*0030*/ 	.string	"-arch sm_100 -m 64 "



//--------------------- .note.nv.cuinfo           --------------------------
	.section	.note.nv.cuinfo,"",@"SHT_NOTE"
	.sectionflags	@"SHF_NOTE_NV_CUINFO"
        /*0018*/ 	.short	0x0002
        /*001a*/ 	.short	0x0064
        /*001c*/ 	.short	0x0082
	.zero		2


//--------------------- .nv.info                  --------------------------
	.section	.nv.info,"",@"SHT_CUDA_INFO"
	.align	4


	//----- nvinfo : EIATTR_REGCOUNT
	.align		4
        /*0000*/ 	.byte	0x04, 0x2f
        /*0002*/ 	.short	(.L_1 - .L_0)
	.align		4
.L_0:
        /*0004*/ 	.word	index@(_Z13update_kernelP8Particlem)
        /*0008*/ 	.word	0x00000012


	//----- nvinfo : EIATTR_FRAME_SIZE
	.align		4
.L_1:
        /*000c*/ 	.byte	0x04, 0x11
        /*000e*/ 	.short	(.L_3 - .L_2)
	.align		4
.L_2:
        /*0010*/ 	.word	index@(_Z13update_kernelP8Particlem)
        /*0014*/ 	.word	0x00000000


	//----- nvinfo : EIATTR_MIN_STACK_SIZE
	.align		4
.L_3:
        /*0018*/ 	.byte	0x04, 0x12
        /*001a*/ 	.short	(.L_5 - .L_4)
	.align		4
.L_4:
        /*001c*/ 	.word	index@(_Z13update_kernelP8Particlem)
        /*0020*/ 	.word	0x00000000
.L_5:


//--------------------- .nv.compat                --------------------------
	.section	.nv.compat,"",@"SHT_CUDA_COMPAT_INFO"
	.align	4
        /*0000*/ 	.byte	0x02, 0x09, 0x00, 0x00, 0x02, 0x02, 0x01, 0x00, 0x02, 0x05, 0x05, 0x00, 0x03, 0x07, 0x01, 0x01
        /*0010*/ 	.byte	0x02, 0x03, 0x00, 0x00, 0x02, 0x06, 0x01, 0x00, 0x04, 0x0b, 0x08, 0x00, 0x09, 0x00, 0x00, 0x00
        /*0020*/ 	.byte	0x00, 0x00, 0x00, 0x00


//--------------------- .nv.info._Z13update_kernelP8Particlem --------------------------
	.section	.nv.info._Z13update_kernelP8Particlem,"",@"SHT_CUDA_INFO"
	.sectionflags	@""
	.align	4


	//----- nvinfo : EIATTR_CUDA_API_VERSION
	.align		4
        /*0000*/ 	.byte	0x04, 0x37
        /*0002*/ 	.short	(.L_7 - .L_6)
.L_6:
        /*0004*/ 	.word	0x00000082


	//----- nvinfo : EIATTR_KPARAM_INFO
	.align		4
.L_7:
        /*0008*/ 	.byte	0x04, 0x17
        /*000a*/ 	.short	(.L_9 - .L_8)
.L_8:
        /*000c*/ 	.word	0x00000000
        /*0010*/ 	.short	0x0001
        /*0012*/ 	.short	0x0008
        /*0014*/ 	.byte	0x00, 0xf0, 0x21, 0x00


	//----- nvinfo : EIATTR_KPARAM_INFO
	.align		4
.L_9:
        /*0018*/ 	.byte	0x04, 0x17
        /*001a*/ 	.short	(.L_11 - .L_10)
.L_10:
        /*001c*/ 	.word	0x00000000
        /*0020*/ 	.short	0x0000
        /*0022*/ 	.short	0x0000
        /*0024*/ 	.byte	0x00, 0xf5, 0x21, 0x00


	//----- nvinfo : EIATTR_SPARSE_MMA_MASK
	.align		4
.L_11:
        /*0028*/ 	.byte	0x03, 0x50
        /*002a*/ 	.short	0x0000


	//----- nvinfo : EIATTR_MAXREG_COUNT
	.align		4
        /*002c*/ 	.byte	0x03, 0x1b
        /*002e*/ 	.short	0x00ff


	//----- nvinfo : EIATTR_MERCURY_ISA_VERSION
	.align		4
        /*0030*/ 	.byte	0x03, 0x5f
        /*0032*/ 	.short	0x0101


	//----- nvinfo : EIATTR_VRC_CTA_INIT_COUNT
	.align		4
        /*0034*/ 	.byte	0x02, 0x4a
	.zero		1
	.zero		1


	//----- nvinfo : EIATTR_EXIT_INSTR_OFFSETS
	.align		4
        /*0038*/ 	.byte	0x04, 0x1c
        /*003a*/ 	.short	(.L_13 - .L_12)


	//   ....[0]....
.L_12:
        /*003c*/ 	.word	0x00000080


	//   ....[1]....
        /*0040*/ 	.word	0x000001a0


	//----- nvinfo : EIATTR_CBANK_PARAM_SIZE
	.align		4
.L_13:
        /*0044*/ 	.byte	0x03, 0x19
        /*0046*/ 	.short	0x0010


	//----- nvinfo : EIATTR_PARAM_CBANK
	.align		4
        /*0048*/ 	.byte	0x04, 0x0a
        /*004a*/ 	.short	(.L_15 - .L_14)
	.align		4
.L_14:
        /*004c*/ 	.word	index@(.nv.constant0._Z13update_kernelP8Particlem)
        /*0050*/ 	.short	0x0380
        /*0052*/ 	.short	0x0010


	//----- nvinfo : EIATTR_SW_WAR
	.align		4
.L_15:
        /*0054*/ 	.byte	0x04, 0x36
        /*0056*/ 	.short	(.L_17 - .L_16)
.L_16:
        /*0058*/ 	.word	0x00000008
.L_17:


//--------------------- .nv.callgraph             --------------------------
	.section	.nv.callgraph,"",@"SHT_CUDA_CALLGRAPH"
	.align	4
	.sectionentsize	8
	.align		4
        /*0000*/ 	.word	0x00000000
	.align		4
        /*0004*/ 	.word	0xffffffff
	.align		4
        /*0008*/ 	.word	0x00000000
	.align		4
        /*000c*/ 	.word	0xfffffffe
	.align		4
        /*0010*/ 	.word	0x00000000
	.align		4
        /*0014*/ 	.word	0xfffffffd
	.align		4
        /*0018*/ 	.word	0x00000000
	.align		4
        /*001c*/ 	.word	0xfffffffc


//--------------------- .text._Z13update_kernelP8Particlem --------------------------
	.section	.text._Z13update_kernelP8Particlem,"ax",@progbits
	.align	128
        .global         _Z13update_kernelP8Particlem
        .type           _Z13update_kernelP8Particlem,@function
        .size           _Z13update_kernelP8Particlem,(.L_x_1 - _Z13update_kernelP8Particlem)
        .other          _Z13update_kernelP8Particlem,@"STO_CUDA_ENTRY STV_DEFAULT"
_Z13update_kernelP8Particlem:
.text._Z13update_kernelP8Particlem:
[----:B------:R-:W-:Y:S01]  /*0000*/  LDC R1, c[0x0][0x37c] ;  /* 0x0000df00ff017b82 */ /* 0x000fe20000000800 */
[----:B------:R-:W0:Y:S07]  /*0010*/  S2R R0, SR_TID.X ;  /* 0x0000000000007919 */ /* 0x000e2e0000002100 */
[----:B------:R-:W0:Y:S01]  /*0020*/  S2UR UR4, SR_CTAID.X ;  /* 0x00000000000479c3 */ /* 0x000e220000002500 */
[----:B------:R-:W1:Y:S07]  /*0030*/  LDCU.64 UR6, c[0x0][0x388] ;  /* 0x00007100ff0677ac */ /* 0x000e6e0008000a00 */
[----:B------:R-:W0:Y:S02]  /*0040*/  LDC R5, c[0x0][0x360] ;  /* 0x0000d800ff057b82 */ /* 0x000e240000000800 */
[----:B0-----:R-:W-:-:S05]  /*0050*/  IMAD R5, R5, UR4, R0 ;  /* 0x0000000405057c24 */ /* 0x001fca000f8e0200 */
[----:B-1----:R-:W-:-:S04]  /*0060*/  ISETP.GE.U32.AND P0, PT, R5, UR6, PT ;  /* 0x0000000605007c0c */ /* 0x002fc8000bf06070 */
[----:B------:R-:W-:-:S13]  /*0070*/  ISETP.GE.U32.AND.EX P0, PT, RZ, UR7, PT, P0 ;  /* 0x00000007ff007c0c */ /* 0x000fda000bf06100 */
[----:B------:R-:W-:Y:S05]  /*0080*/  @P0 EXIT ;  /* 0x000000000000094d */ /* 0x000fea0003800000 */
[----:B------:R-:W0:Y:S01]  /*0090*/  LDC.64 R2, c[0x0][0x380] ;  /* 0x0000e000ff027b82 */ /* 0x000e220000000a00 */
[----:B------:R-:W1:Y:S01]  /*00a0*/  LDCU.64 UR6, c[0x0][0x358] ;  /* 0x00006b00ff0677ac */ /* 0x000e620008000a00 */
[----:B------:R-:W-:Y:S01]  /*00b0*/  UMOV UR4, URZ ;  /* 0x000000ff00047c82 */ /* 0x000fe20008000000 */
[----:B0-----:R-:W-:-:S05]  /*00c0*/  IMAD.WIDE.U32 R2, R5, 0x18, R2 ;  /* 0x0000001805027825 */ /* 0x001fca00078e0002 */
[----:B------:R-:W-:-:S05]  /*00d0*/  IADD3 R3, PT, PT, R3, UR4, RZ ;  /* 0x0000000403037c10 */ /* 0x000fca000fffe0ff */
[----:B-1----:R-:W2:Y:S04]  /*00e0*/  LDG.E R5, desc[UR6][R2.64] ;  /* 0x0000000602057981 */ /* 0x002ea8000c1e1900 */
[----:B------:R-:W3:Y:S04]  /*00f0*/  LDG.E R7, desc[UR6][R2.64+0x4] ;  /* 0x0000040602077981 */ /* 0x000ee8000c1e1900 */
[----:B------:R-:W4:Y:S01]  /*0100*/  LDG.E R9, desc[UR6][R2.64+0x8] ;  /* 0x0000080602097981 */ /* 0x000f22000c1e1900 */
[----:B--2---:R-:W-:-:S03]  /*0110*/  FADD R11, R5, R5 ;  /* 0x00000005050b7221 */ /* 0x004fc60000000000 */
[----:B------:R-:W-:Y:S01]  /*0120*/  STG.E desc[UR6][R2.64+0xc], R5 ;  /* 0x00000c0502007986 */ /* 0x000fe2000c101906 */
[----:B---3--:R-:W-:-:S03]  /*0130*/  FADD R13, R7, R7 ;  /* 0x00000007070d7221 */ /* 0x008fc60000000000 */
[----:B------:R-:W-:Y:S01]  /*0140*/  STG.E desc[UR6][R2.64], R11 ;  /* 0x0000000b02007986 */ /* 0x000fe2000c101906 */
[----:B----4-:R-:W-:-:S03]  /*0150*/  FADD R15, R9, R9 ;  /* 0x00000009090f7221 */ /* 0x010fc60000000000 */
[----:B------:R-:W-:Y:S04]  /*0160*/  STG.E desc[UR6][R2.64+0x10], R7 ;  /* 0x0000100702007986 */ /* 0x000fe8000c101906 */
[----:B------:R-:W-:Y:S04]  /*0170*/  STG.E desc[UR6][R2.64+0x4], R13 ;  /* 0x0000040d02007986 */ /* 0x000fe8000c101906 */
[----:B------:R-:W-:Y:S04]  /*0180*/  STG.E desc[UR6][R2.64+0x14], R9 ;  /* 0x0000140902007986 */ /* 0x000fe8000c101906 */
[----:B------:R-:W-:Y:S01]  /*0190*/  STG.E desc[UR6][R2.64+0x8], R15 ;  /* 0x0000080f02007986 */ /* 0x000fe2000c101906 */
[----:B------:R-:W-:Y:S05]  /*01a0*/  EXIT ;  /* 0x000000000000794d */ /* 0x000fea0003800000 */
.L_x_0:
[----:B------:R-:W-:-:S00]  /*01b0*/  BRA `(.L_x_0) ;  /* 0xfffffffc00fc7947 */ /* 0x000fc0000383ffff */
[----:B------:R-:W-:-:S00]  /*01c0*/  NOP ;  /* 0x0000000000007918 */ /* 0x000fc00000000000 */
        /* <DEDUP_REMOVED lines=11> */
.L_x_1:


//--------------------- .nv.shared.reserved.0     --------------------------
	.section	.nv.shared.reserved.0,"aw",@nobits
	.weak		__nv_reservedSMEM_offset_0_alias
	.size		__nv_reservedSMEM_offset_0_alias, 0, 64
	.other		__nv_reservedSMEM_offset_0_alias,@"STO_CUDA_RESERVED_SHARED STV_DEFAULT"
__nv_reservedSMEM_offset_0_alias:
	.zero		0
	.zero		64


//--------------------- .nv.constant0._Z13update_kernelP8Particlem --------------------------
	.section	.nv.constant0._Z13update_kernelP8Particlem,"a",@progbits
	.sectionflags	@""
	.align	4
.nv.constant0._Z13update_kernelP8Particlem:
	.zero		912


//--------------------- SYMBOLS --------------------------

	.type		.nv.reservedSmem.offset0,@object
	.size		.nv.reservedSmem.offset0,0x4
